//
// Generated by NVIDIA NVVM Compiler
//
// Compiler Build ID: CL-36424714
// Cuda compilation tools, release 13.0, V13.0.88
// Based on NVVM 20.0.0
//

.version 9.0
.target sm_100
.address_size 64

	// .globl	_Z15sgemm_coalescedPKfS0_Pfi

.visible .entry _Z15sgemm_coalescedPKfS0_Pfi(
	.param .u64 .ptr .align 1 _Z15sgemm_coalescedPKfS0_Pfi_param_0,
	.param .u64 .ptr .align 1 _Z15sgemm_coalescedPKfS0_Pfi_param_1,
	.param .u64 .ptr .align 1 _Z15sgemm_coalescedPKfS0_Pfi_param_2,
	.param .u32 _Z15sgemm_coalescedPKfS0_Pfi_param_3
)
{
	.reg .pred 	%p<10>;
	.reg .b32 	%r<42>;
	.reg .b32 	%f<67>;
	.reg .b64 	%rd<67>;

	ld.param.u64 	%rd14, [_Z15sgemm_coalescedPKfS0_Pfi_param_0];
	ld.param.u64 	%rd15, [_Z15sgemm_coalescedPKfS0_Pfi_param_1];
	ld.param.u32 	%r19, [_Z15sgemm_coalescedPKfS0_Pfi_param_3];
	cvta.to.global.u64 	%rd1, %rd15;
	cvta.to.global.u64 	%rd2, %rd14;
	mov.u32 	%r20, %ctaid.x;
	mov.u32 	%r21, %ntid.x;
	mov.u32 	%r22, %tid.x;
	mad.lo.s32 	%r1, %r20, %r21, %r22;
	mov.u32 	%r23, %ctaid.y;
	mov.u32 	%r24, %ntid.y;
	mov.u32 	%r25, %tid.y;
	mad.lo.s32 	%r26, %r23, %r24, %r25;
	max.s32 	%r27, %r1, %r26;
	setp.ge.s32 	%p1, %r27, %r19;
	@%p1 bra 	$L__BB0_13;
	mul.lo.s32 	%r3, %r19, %r26;
	and.b32  	%r4, %r19, 7;
	setp.lt.u32 	%p2, %r19, 8;
	mov.f32 	%f66, 0f00000000;
	mov.b32 	%r40, 0;
	@%p2 bra 	$L__BB0_4;
	and.b32  	%r40, %r19, 2147483640;
	neg.s32 	%r38, %r40;
	mul.wide.s32 	%rd16, %r19, 4;
	add.s64 	%rd3, %rd1, %rd16;
	shl.b32 	%r7, %r19, 3;
	mul.wide.s32 	%rd17, %r19, 8;
	add.s64 	%rd4, %rd1, %rd17;
	mul.wide.s32 	%rd18, %r19, 12;
	add.s64 	%rd5, %rd1, %rd18;
	mul.wide.s32 	%rd19, %r19, 16;
	add.s64 	%rd6, %rd1, %rd19;
	mul.wide.s32 	%rd20, %r19, 20;
	add.s64 	%rd7, %rd1, %rd20;
	mul.wide.s32 	%rd21, %r19, 24;
	add.s64 	%rd8, %rd1, %rd21;
	mul.wide.s32 	%rd22, %r19, 28;
	add.s64 	%rd9, %rd1, %rd22;
	mul.wide.u32 	%rd23, %r3, 4;
	add.s64 	%rd24, %rd23, %rd2;
	add.s64 	%rd66, %rd24, 16;
	mov.f32 	%f66, 0f00000000;
	mov.u32 	%r37, %r1;
$L__BB0_3:
	.pragma "nounroll";
	mul.wide.s32 	%rd25, %r37, 4;
	add.s64 	%rd26, %rd3, %rd25;
	add.s64 	%rd27, %rd4, %rd25;
	add.s64 	%rd28, %rd5, %rd25;
	add.s64 	%rd29, %rd6, %rd25;
	add.s64 	%rd30, %rd7, %rd25;
	add.s64 	%rd31, %rd8, %rd25;
	add.s64 	%rd32, %rd9, %rd25;
	add.s64 	%rd33, %rd1, %rd25;
	ld.global.f32 	%f16, [%rd66+-16];
	ld.global.f32 	%f17, [%rd33];
	fma.rn.f32 	%f18, %f16, %f17, %f66;
	ld.global.f32 	%f19, [%rd66+-12];
	ld.global.f32 	%f20, [%rd26];
	fma.rn.f32 	%f21, %f19, %f20, %f18;
	ld.global.f32 	%f22, [%rd66+-8];
	ld.global.f32 	%f23, [%rd27];
	fma.rn.f32 	%f24, %f22, %f23, %f21;
	ld.global.f32 	%f25, [%rd66+-4];
	ld.global.f32 	%f26, [%rd28];
	fma.rn.f32 	%f27, %f25, %f26, %f24;
	ld.global.f32 	%f28, [%rd66];
	ld.global.f32 	%f29, [%rd29];
	fma.rn.f32 	%f30, %f28, %f29, %f27;
	ld.global.f32 	%f31, [%rd66+4];
	ld.global.f32 	%f32, [%rd30];
	fma.rn.f32 	%f33, %f31, %f32, %f30;
	ld.global.f32 	%f34, [%rd66+8];
	ld.global.f32 	%f35, [%rd31];
	fma.rn.f32 	%f36, %f34, %f35, %f33;
	ld.global.f32 	%f37, [%rd66+12];
	ld.global.f32 	%f38, [%rd32];
	fma.rn.f32 	%f66, %f37, %f38, %f36;
	add.s32 	%r38, %r38, 8;
	add.s32 	%r37, %r37, %r7;
	add.s64 	%rd66, %rd66, 32;
	setp.ne.s32 	%p3, %r38, 0;
	@%p3 bra 	$L__BB0_3;
$L__BB0_4:
	setp.eq.s32 	%p4, %r4, 0;
	@%p4 bra 	$L__BB0_12;
	and.b32  	%r13, %r19, 3;
	setp.lt.u32 	%p5, %r4, 4;
	@%p5 bra 	$L__BB0_7;
	add.s32 	%r29, %r40, %r3;
	mul.wide.u32 	%rd34, %r29, 4;
	add.s64 	%rd35, %rd2, %rd34;
	ld.global.f32 	%f40, [%rd35];
	mad.lo.s32 	%r30, %r40, %r19, %r1;
	mul.wide.s32 	%rd36, %r30, 4;
	add.s64 	%rd37, %rd1, %rd36;
	ld.global.f32 	%f41, [%rd37];
	fma.rn.f32 	%f42, %f40, %f41, %f66;
	cvt.u64.u32 	%rd38, %r3;
	cvt.u64.u32 	%rd39, %r40;
	add.s64 	%rd40, %rd39, %rd38;
	shl.b64 	%rd41, %rd40, 2;
	add.s64 	%rd42, %rd2, %rd41;
	ld.global.f32 	%f43, [%rd42+4];
	mul.wide.s32 	%rd43, %r19, 4;
	add.s64 	%rd44, %rd37, %rd43;
	ld.global.f32 	%f44, [%rd44];
	fma.rn.f32 	%f45, %f43, %f44, %f42;
	ld.global.f32 	%f46, [%rd42+8];
	add.s64 	%rd45, %rd44, %rd43;
	ld.global.f32 	%f47, [%rd45];
	fma.rn.f32 	%f48, %f46, %f47, %f45;
	ld.global.f32 	%f49, [%rd42+12];
	add.s64 	%rd46, %rd45, %rd43;
	ld.global.f32 	%f50, [%rd46];
	fma.rn.f32 	%f66, %f49, %f50, %f48;
	add.s32 	%r40, %r40, 4;
$L__BB0_7:
	setp.eq.s32 	%p6, %r13, 0;
	@%p6 bra 	$L__BB0_12;
	setp.eq.s32 	%p7, %r13, 1;
	@%p7 bra 	$L__BB0_10;
	add.s32 	%r31, %r40, %r3;
	mul.wide.u32 	%rd47, %r31, 4;
	add.s64 	%rd48, %rd2, %rd47;
	ld.global.f32 	%f52, [%rd48];
	mad.lo.s32 	%r32, %r40, %r19, %r1;
	mul.wide.s32 	%rd49, %r32, 4;
	add.s64 	%rd50, %rd1, %rd49;
	ld.global.f32 	%f53, [%rd50];
	fma.rn.f32 	%f54, %f52, %f53, %f66;
	cvt.u64.u32 	%rd51, %r3;
	cvt.u64.u32 	%rd52, %r40;
	add.s64 	%rd53, %rd52, %rd51;
	shl.b64 	%rd54, %rd53, 2;
	add.s64 	%rd55, %rd2, %rd54;
	ld.global.f32 	%f55, [%rd55+4];
	mul.wide.s32 	%rd56, %r19, 4;
	add.s64 	%rd57, %rd50, %rd56;
	ld.global.f32 	%f56, [%rd57];
	fma.rn.f32 	%f66, %f55, %f56, %f54;
	add.s32 	%r40, %r40, 2;
$L__BB0_10:
	and.b32  	%r33, %r19, 1;
	setp.eq.b32 	%p8, %r33, 1;
	not.pred 	%p9, %p8;
	@%p9 bra 	$L__BB0_12;
	add.s32 	%r34, %r40, %r3;
	mul.wide.u32 	%rd58, %r34, 4;
	add.s64 	%rd59, %rd2, %rd58;
	ld.global.f32 	%f57, [%rd59];
	mad.lo.s32 	%r35, %r40, %r19, %r1;
	mul.wide.s32 	%rd60, %r35, 4;
	add.s64 	%rd61, %rd1, %rd60;
	ld.global.f32 	%f58, [%rd61];
	fma.rn.f32 	%f66, %f57, %f58, %f66;
$L__BB0_12:
	ld.param.u64 	%rd65, [_Z15sgemm_coalescedPKfS0_Pfi_param_2];
	add.s32 	%r36, %r3, %r1;
	cvta.to.global.u64 	%rd62, %rd65;
	mul.wide.s32 	%rd63, %r36, 4;
	add.s64 	%rd64, %rd62, %rd63;
	st.global.f32 	[%rd64], %f66;
$L__BB0_13:
	ret;

}


// ===== COMPILED SASS (sm_100) =====

	.target	sm_100

	.elftype	@"ET_EXEC"


//--------------------- .note.nv.tkinfo           --------------------------
	.section	.note.nv.tkinfo,"",@"SHT_NOTE"
	.sectionflags	@"SHF_NOTE_NV_TKINFO"
	.tkinfo
        /*0018*/ 	.word	0x00000002
        /*0030*/ 	.string	""
        /*0030*/ 	.string	"ptxas"
        /*0030*/ 	.string	"Cuda compilation tools, release 13.0, V13.0.88"
        /*0030*/ 	.string	"Build cuda_13.0.r13.0/compiler.36424714_0"
        /*0030*/ 	.string	"-arch sm_100 -m 64 "



//--------------------- .note.nv.cuinfo           --------------------------
	.section	.note.nv.cuinfo,"",@"SHT_NOTE"
	.sectionflags	@"SHF_NOTE_NV_CUINFO"
        /*0018*/ 	.short	0x0002
        /*001a*/ 	.short	0x0064
        /*001c*/ 	.short	0x0082
	.zero		2


//--------------------- .nv.info                  --------------------------
	.section	.nv.info,"",@"SHT_CUDA_INFO"
	.align	4


	//----- nvinfo : EIATTR_REGCOUNT
	.align		4
        /*0000*/ 	.byte	0x04, 0x2f
        /*0002*/ 	.short	(.L_1 - .L_0)
	.align		4
.L_0:
        /*0004*/ 	.word	index@(_Z15sgemm_coalescedPKfS0_Pfi)
        /*0008*/ 	.word	0x0000001e


	//----- nvinfo : EIATTR_FRAME_SIZE
	.align		4
.L_1:
        /*000c*/ 	.byte	0x04, 0x11
        /*000e*/ 	.short	(.L_3 - .L_2)
	.align		4
.L_2:
        /*0010*/ 	.word	index@(_Z15sgemm_coalescedPKfS0_Pfi)
        /*0014*/ 	.word	0x00000000


	//----- nvinfo : EIATTR_MIN_STACK_SIZE
	.align		4
.L_3:
        /*0018*/ 	.byte	0x04, 0x12
        /*001a*/ 	.short	(.L_5 - .L_4)
	.align		4
.L_4:
        /*001c*/ 	.word	index@(_Z15sgemm_coalescedPKfS0_Pfi)
        /*0020*/ 	.word	0x00000000
.L_5:


//--------------------- .nv.compat                --------------------------
	.section	.nv.compat,"",@"SHT_CUDA_COMPAT_INFO"
	.align	4
        /*0000*/ 	.byte	0x02, 0x09, 0x00, 0x00, 0x02, 0x02, 0x01, 0x00, 0x02, 0x05, 0x05, 0x00, 0x03, 0x07, 0x01, 0x01
        /*0010*/ 	.byte	0x02, 0x03, 0x00, 0x00, 0x02, 0x06, 0x01, 0x00, 0x04, 0x0b, 0x08, 0x00, 0x09, 0x00, 0x00, 0x00
        /*0020*/ 	.byte	0x00, 0x00, 0x00, 0x00


//--------------------- .nv.info._Z15sgemm_coalescedPKfS0_Pfi --------------------------
	.section	.nv.info._Z15sgemm_coalescedPKfS0_Pfi,"",@"SHT_CUDA_INFO"
	.sectionflags	@""
	.align	4


	//----- nvinfo : EIATTR_CUDA_API_VERSION
	.align		4
        /*0000*/ 	.byte	0x04, 0x37
        /*0002*/ 	.short	(.L_7 - .L_6)
.L_6:
        /*0004*/ 	.word	0x00000082


	//----- nvinfo : EIATTR_KPARAM_INFO
	.align		4
.L_7:
        /*0008*/ 	.byte	0x04, 0x17
        /*000a*/ 	.short	(.L_9 - .L_8)
.L_8:
        /*000c*/ 	.word	0x00000000
        /*0010*/ 	.short	0x0003
        /*0012*/ 	.short	0x0018
        /*0014*/ 	.byte	0x00, 0xf0, 0x11, 0x00


	//----- nvinfo : EIATTR_KPARAM_INFO
	.align		4
.L_9:
        /*0018*/ 	.byte	0x04, 0x17
        /*001a*/ 	.short	(.L_11 - .L_10)
.L_10:
        /*001c*/ 	.word	0x00000000
        /*0020*/ 	.short	0x0002
        /*0022*/ 	.short	0x0010
        /*0024*/ 	.byte	0x00, 0xf5, 0x21, 0x00


	//----- nvinfo : EIATTR_KPARAM_INFO
	.align		4
.L_11:
        /*0028*/ 	.byte	0x04, 0x17
        /*002a*/ 	.short	(.L_13 - .L_12)
.L_12:
        /*002c*/ 	.word	0x00000000
        /*0030*/ 	.short	0x0001
        /*0032*/ 	.short	0x0008
        /*0034*/ 	.byte	0x00, 0xf5, 0x21, 0x00


	//----- nvinfo : EIATTR_KPARAM_INFO
	.align		4
.L_13:
        /*0038*/ 	.byte	0x04, 0x17
        /*003a*/ 	.short	(.L_15 - .L_14)
.L_14:
        /*003c*/ 	.word	0x00000000
        /*0040*/ 	.short	0x0000
        /*0042*/ 	.short	0x0000
        /*0044*/ 	.byte	0x00, 0xf5, 0x21, 0x00


	//----- nvinfo : EIATTR_SPARSE_MMA_MASK
	.align		4
.L_15:
        /*0048*/ 	.byte	0x03, 0x50
        /*004a*/ 	.short	0x0000


	//----- nvinfo : EIATTR_MAXREG_COUNT
	.align		4
        /*004c*/ 	.byte	0x03, 0x1b
        /*004e*/ 	.short	0x00ff


	//----- nvinfo : EIATTR_MERCURY_ISA_VERSION
	.align		4
        /*0050*/ 	.byte	0x03, 0x5f
        /*0052*/ 	.short	0x0101


	//----- nvinfo : EIATTR_VRC_CTA_INIT_COUNT
	.align		4
        /*0054*/ 	.byte	0x02, 0x4a
	.zero		1
	.zero		1


	//----- nvinfo : EIATTR_EXIT_INSTR_OFFSETS
	.align		4
        /*0058*/ 	.byte	0x04, 0x1c
        /*005a*/ 	.short	(.L_17 - .L_16)


	//   ....[0]....
.L_16:
        /*005c*/ 	.word	0x000000c0


	//   ....[1]....
        /*0060*/ 	.word	0x00000a90


	//----- nvinfo : EIATTR_CBANK_PARAM_SIZE
	.align		4
.L_17:
        /*0064*/ 	.byte	0x03, 0x19
        /*0066*/ 	.short	0x001c


	//----- nvinfo : EIATTR_PARAM_CBANK
	.align		4
        /*0068*/ 	.byte	0x04, 0x0a
        /*006a*/ 	.short	(.L_19 - .L_18)
	.align		4
.L_18:
        /*006c*/ 	.word	index@(.nv.constant0._Z15sgemm_coalescedPKfS0_Pfi)
        /*0070*/ 	.short	0x0380
        /*0072*/ 	.short	0x001c


	//----- nvinfo : EIATTR_SW_WAR
	.align		4
.L_19:
        /*0074*/ 	.byte	0x04, 0x36
        /*0076*/ 	.short	(.L_21 - .L_20)
.L_20:
        /*0078*/ 	.word	0x00000008
.L_21:


//--------------------- .nv.callgraph             --------------------------
	.section	.nv.callgraph,"",@"SHT_CUDA_CALLGRAPH"
	.align	4
	.sectionentsize	8
	.align		4
        /*0000*/ 	.word	0x00000000
	.align		4
        /*0004*/ 	.word	0xffffffff
	.align		4
        /*0008*/ 	.word	0x00000000
	.align		4
        /*000c*/ 	.word	0xfffffffe
	.align		4
        /*0010*/ 	.word	0x00000000
	.align		4
        /*0014*/ 	.word	0xfffffffd
	.align		4
        /*0018*/ 	.word	0x00000000
	.align		4
        /*001c*/ 	.word	0xfffffffc


//--------------------- .text._Z15sgemm_coalescedPKfS0_Pfi --------------------------
	.section	.text._Z15sgemm_coalescedPKfS0_Pfi,"ax",@progbits
	.align	128
        .global         _Z15sgemm_coalescedPKfS0_Pfi
        .type           _Z15sgemm_coalescedPKfS0_Pfi,@function
        .size           _Z15sgemm_coalescedPKfS0_Pfi,(.L_x_5 - _Z15sgemm_coalescedPKfS0_Pfi)
        .other          _Z15sgemm_coalescedPKfS0_Pfi,@"STO_CUDA_ENTRY STV_DEFAULT"
_Z15sgemm_coalescedPKfS0_Pfi:
.text._Z15sgemm_coalescedPKfS0_Pfi:
[----:B------:R-:W-:Y:S01]  /*0000*/  LDC R1, c[0x0][0x37c] ;  /* 0x0000df00ff017b82 */ /* 0x000fe20000000800 */
[----:B------:R-:W0:Y:S07]  /*0010*/  S2R R3, SR_TID.X ;  /* 0x0000000000037919 */ /* 0x000e2e0000002100 */
[----:B------:R-:W0:Y:S01]  /*0020*/  LDC R0, c[0x0][0x360] ;  /* 0x0000d800ff007b82 */ /* 0x000e220000000800 */
[----:B------:R-:W1:Y:S01]  /*0030*/  LDCU UR20, c[0x0][0x398] ;  /* 0x00007300ff1477ac */ /* 0x000e620008000800 */
[----:B------:R-:W2:Y:S06]  /*0040*/  S2R R2, SR_TID.Y ;  /* 0x0000000000027919 */ /* 0x000eac0000002200 */
[----:B------:R-:W0:Y:S08]  /*0050*/  S2UR UR4, SR_CTAID.X ;  /* 0x00000000000479c3 */ /* 0x000e300000002500 */
[----:B------:R-:W2:Y:S08]  /*0060*/  S2UR UR5, SR_CTAID.Y ;  /* 0x00000000000579c3 */ /* 0x000eb00000002600 */
[----:B------:R-:W2:Y:S01]  /*0070*/  LDC R13, c[0x0][0x364] ;  /* 0x0000d900ff0d7b82 */ /* 0x000ea20000000800 */
[----:B0-----:R-:W-:-:S02]  /*0080*/  IMAD R0, R0, UR4, R3 ;  /* 0x0000000400007c24 */ /* 0x001fc4000f8e0203 */
[----:B--2---:R-:W-:-:S05]  /*0090*/  IMAD R13, R13, UR5, R2 ;  /* 0x000000050d0d7c24 */ /* 0x004fca000f8e0202 */
[----:B------:R-:W-:-:S04]  /*00a0*/  VIMNMX R2, PT, PT, R0, R13, !PT ;  /* 0x0000000d00027248 */ /* 0x000fc80007fe0100 */
[----:B-1----:R-:W-:-:S13]  /*00b0*/  ISETP.GE.AND P0, PT, R2, UR20, PT ;  /* 0x0000001402007c0c */ /* 0x002fda000bf06270 */
[----:B------:R-:W-:Y:S05]  /*00c0*/  @P0 EXIT ;  /* 0x000000000000094d */ /* 0x000fea0003800000 */
[----:B------:R-:W-:Y:S01]  /*00d0*/  UISETP.GE.U32.AND UP0, UPT, UR20, 0x8, UPT ;  /* 0x000000081400788c */ /* 0x000fe2000bf06070 */
[----:B------:R-:W-:Y:S02]  /*00e0*/  HFMA2 R12, -RZ, RZ, 0, 0 ;  /* 0x00000000ff0c7431 */ /* 0x000fe400000001ff */
[----:B------:R-:W-:Y:S01]  /*00f0*/  IMAD R13, R13, UR20, RZ ;  /* 0x000000140d0d7c24 */ /* 0x000fe2000f8e02ff */
[----:B------:R-:W-:Y:S01]  /*0100*/  UMOV UR4, URZ ;  /* 0x000000ff00047c82 */ /* 0x000fe20008000000 */
[----:B------:R-:W0:Y:S04]  /*0110*/  LDCU.64 UR18, c[0x0][0x358] ;  /* 0x00006b00ff1277ac */ /* 0x000e280008000a00 */
[----:B------:R-:W-:Y:S05]  /*0120*/  BRA.U !UP0, `(.L_x_0) ;  /* 0x0000000508047547 */ /* 0x000fea000b800000 */
[----:B------:R-:W1:Y:S01]  /*0130*/  LDCU.128 UR24, c[0x0][0x380] ;  /* 0x00007000ff1877ac */ /* 0x000e620008000c00 */
[----:B------:R-:W-:Y:S02]  /*0140*/  MOV R12, RZ ;  /* 0x000000ff000c7202 */ /* 0x000fe40000000f00 */
[----:B------:R-:W-:Y:S01]  /*0150*/  MOV R14, R0 ;  /* 0x00000000000e7202 */ /* 0x000fe20000000f00 */
[----:B------:R-:W-:-:S04]  /*0160*/  ULOP3.LUT UR4, UR20, 0x7ffffff8, URZ, 0xc0, !UPT ;  /* 0x7ffffff814047892 */ /* 0x000fc8000f8ec0ff */
[----:B------:R-:W-:Y:S01]  /*0170*/  UIADD3 UR5, UPT, UPT, -UR4, URZ, URZ ;  /* 0x000000ff04057290 */ /* 0x000fe2000fffe1ff */
[----:B-1----:R-:W-:Y:S01]  /*0180*/  MOV R2, UR24 ;  /* 0x0000001800027c02 */ /* 0x002fe20008000f00 */
[----:B------:R-:W-:Y:S01]  /*0190*/  UIMAD.WIDE UR6, UR20, 0x8, UR26 ;  /* 0x00000008140678a5 */ /* 0x000fe2000f8e021a */
[----:B------:R-:W-:Y:S01]  /*01a0*/  MOV R3, UR25 ;  /* 0x0000001900037c02 */ /* 0x000fe20008000f00 */
[----:B------:R-:W-:Y:S02]  /*01b0*/  UIMAD.WIDE UR8, UR20, 0xc, UR26 ;  /* 0x0000000c140878a5 */ /* 0x000fe4000f8e021a */
[----:B------:R-:W-:Y:S01]  /*01c0*/  UIMAD.WIDE UR10, UR20, 0x10, UR26 ;  /* 0x00000010140a78a5 */ /* 0x000fe2000f8e021a */
[----:B------:R-:W-:Y:S01]  /*01d0*/  IMAD.WIDE.U32 R2, R13, 0x4, R2 ;  /* 0x000000040d027825 */ /* 0x000fe200078e0002 */
[----:B------:R-:W-:Y:S02]  /*01e0*/  UIMAD.WIDE UR12, UR20, 0x14, UR26 ;  /* 0x00000014140c78a5 */ /* 0x000fe4000f8e021a */
[----:B------:R-:W-:Y:S01]  /*01f0*/  UIMAD.WIDE UR14, UR20, 0x18, UR26 ;  /* 0x00000018140e78a5 */ /* 0x000fe2000f8e021a */
[----:B------:R-:W-:Y:S01]  /*0200*/  IADD3 R2, P0, PT, R2, 0x10, RZ ;  /* 0x0000001002027810 */ /* 0x000fe20007f1e0ff */
[----:B------:R-:W-:-:S03]  /*0210*/  UIMAD.WIDE UR16, UR20, 0x1c, UR26 ;  /* 0x0000001c141078a5 */ /* 0x000fc6000f8e021a */
[----:B------:R-:W-:-:S09]  /*0220*/  IADD3.X R3, PT, PT, RZ, R3, RZ, P0, !PT ;  /* 0x00000003ff037210 */ /* 0x000fd200007fe4ff */
.L_x_1:
[----:B------:R-:W-:Y:S01]  /*0230*/  UIMAD.WIDE UR22, UR20, 0x4, UR26 ;  /* 0x00000004141678a5 */ /* 0x000fe2000f8e021a */
[----:B------:R-:W-:Y:S02]  /*0240*/  IMAD.MOV.U32 R23, RZ, RZ, 0x4 ;  /* 0x00000004ff177424 */ /* 0x000fe400078e00ff */
[----:B------:R-:W-:Y:S01]  /*0250*/  HFMA2 R11, -RZ, RZ, 0, 2.384185791015625e-07 ;  /* 0x00000004ff0b7431 */ /* 0x000fe200000001ff */
[----:B------:R-:W-:Y:S01]  /*0260*/  MOV R25, 0x4 ;  /* 0x0000000400197802 */ /* 0x000fe20000000f00 */
[----:B0-----:R-:W2:Y:S01]  /*0270*/  LDG.E R21, desc[UR18][R2.64+-0x10] ;  /* 0xfffff01202157981 */ /* 0x001ea2000c1e1900 */
[C---:B------:R-:W-:Y:S01]  /*0280*/  IMAD.WIDE R22, R14.reuse, R23, UR26 ;  /* 0x0000001a0e167e25 */ /* 0x040fe2000f8e0217 */
[----:B------:R-:W-:Y:S02]  /*0290*/  MOV R8, UR22 ;  /* 0x0000001600087c02 */ /* 0x000fe40008000f00 */
[----:B------:R-:W-:Y:S01]  /*02a0*/  MOV R9, UR23 ;  /* 0x0000001700097c02 */ /* 0x000fe20008000f00 */
[----:B------:R-:W3:Y:S02]  /*02b0*/  LDG.E R19, desc[UR18][R2.64+-0xc] ;  /* 0xfffff41202137981 */ /* 0x000ee4000c1e1900 */
[----:B------:R-:W-:-:S02]  /*02c0*/  IMAD.WIDE R8, R14, 0x4, R8 ;  /* 0x000000040e087825 */ /* 0x000fc400078e0208 */
[----:B------:R-:W2:Y:S01]  /*02d0*/  LDG.E R22, desc[UR18][R22.64] ;  /* 0x0000001216167981 */ /* 0x000ea2000c1e1900 */
[----:B------:R-:W-:Y:S01]  /*02e0*/  MOV R5, 0x4 ;  /* 0x0000000400057802 */ /* 0x000fe20000000f00 */
[C---:B------:R-:W-:Y:S02]  /*02f0*/  IMAD.WIDE R24, R14.reuse, R25, UR6 ;  /* 0x000000060e187e25 */ /* 0x040fe4000f8e0219 */
[----:B------:R0:W3:Y:S02]  /*0300*/  LDG.E R20, desc[UR18][R8.64] ;  /* 0x0000001208147981 */ /* 0x0000e4000c1e1900 */
[----:B------:R-:W-:Y:S02]  /*0310*/  IMAD.WIDE R10, R14, R11, UR8 ;  /* 0x000000080e0a7e25 */ /* 0x000fe4000f8e020b */
[----:B------:R-:W4:Y:S04]  /*0320*/  LDG.E R18, desc[UR18][R24.64] ;  /* 0x0000001218127981 */ /* 0x000f28000c1e1900 */
[----:B------:R-:W4:Y:S01]  /*0330*/  LDG.E R17, desc[UR18][R2.64+-0x8] ;  /* 0xfffff81202117981 */ /* 0x000f22000c1e1900 */
[----:B0-----:R-:W-:-:S02]  /*0340*/  HFMA2 R9, -RZ, RZ, 0, 2.384185791015625e-07 ;  /* 0x00000004ff097431 */ /* 0x001fc400000001ff */
[----:B------:R-:W-:Y:S01]  /*0350*/  IMAD.MOV.U32 R7, RZ, RZ, 0x4 ;  /* 0x00000004ff077424 */ /* 0x000fe200078e00ff */
[----:B------:R0:W5:Y:S01]  /*0360*/  LDG.E R16, desc[UR18][R10.64] ;  /* 0x000000120a107981 */ /* 0x000162000c1e1900 */
[----:B------:R-:W-:-:S03]  /*0370*/  IMAD.WIDE R4, R14, R5, UR10 ;  /* 0x0000000a0e047e25 */ /* 0x000fc6000f8e0205 */
[----:B------:R-:W5:Y:S01]  /*0380*/  LDG.E R15, desc[UR18][R2.64+-0x4] ;  /* 0xfffffc12020f7981 */ /* 0x000f62000c1e1900 */
[C---:B------:R-:W-:Y:S01]  /*0390*/  IMAD.WIDE R6, R14.reuse, R7, UR12 ;  /* 0x0000000c0e067e25 */ /* 0x040fe2000f8e0207 */
[----:B------:R-:W-:Y:S02]  /*03a0*/  MOV R27, 0x4 ;  /* 0x00000004001b7802 */ /* 0x000fe40000000f00 */
[----:B------:R1:W5:Y:S01]  /*03b0*/  LDG.E R4, desc[UR18][R4.64] ;  /* 0x0000001204047981 */ /* 0x000362000c1e1900 */
[----:B------:R-:W-:-:S03]  /*03c0*/  IMAD.WIDE R8, R14, R9, UR14 ;  /* 0x0000000e0e087e25 */ /* 0x000fc6000f8e0209 */
[----:B------:R-:W5:Y:S01]  /*03d0*/  LDG.E R23, desc[UR18][R2.64] ;  /* 0x0000001202177981 */ /* 0x000f62000c1e1900 */
[----:B0-----:R-:W-:-:S03]  /*03e0*/  IMAD.WIDE R10, R14, R27, UR16 ;  /* 0x000000100e0a7e25 */ /* 0x001fc6000f8e021b */
[----:B------:R-:W5:Y:S04]  /*03f0*/  LDG.E R7, desc[UR18][R6.64] ;  /* 0x0000001206077981 */ /* 0x000f68000c1e1900 */
[----:B------:R-:W5:Y:S04]  /*0400*/  LDG.E R24, desc[UR18][R2.64+0x4] ;  /* 0x0000041202187981 */ /* 0x000f68000c1e1900 */
[----:B------:R-:W5:Y:S04]  /*0410*/  LDG.E R8, desc[UR18][R8.64] ;  /* 0x0000001208087981 */ /* 0x000f68000c1e1900 */
[----:B------:R-:W5:Y:S04]  /*0420*/  LDG.E R25, desc[UR18][R2.64+0x8] ;  /* 0x0000081202197981 */ /* 0x000f68000c1e1900 */
[----:B------:R-:W5:Y:S04]  /*0430*/  LDG.E R10, desc[UR18][R10.64] ;  /* 0x000000120a0a7981 */ /* 0x000f68000c1e1900 */
[----:B------:R0:W5:Y:S01]  /*0440*/  LDG.E R27, desc[UR18][R2.64+0xc] ;  /* 0x00000c12021b7981 */ /* 0x000162000c1e1900 */
[----:B------:R-:W-:-:S04]  /*0450*/  UIADD3 UR5, UPT, UPT, UR5, 0x8, URZ ;  /* 0x0000000805057890 */ /* 0x000fc8000fffe0ff */
[----:B------:R-:W-:Y:S01]  /*0460*/  UISETP.NE.AND UP0, UPT, UR5, URZ, UPT ;  /* 0x000000ff0500728c */ /* 0x000fe2000bf05270 */
[----:B-1----:R-:W-:Y:S02]  /*0470*/  MOV R5, UR20 ;  /* 0x0000001400057c02 */ /* 0x002fe40008000f00 */
[----:B0-----:R-:W-:Y:S02]  /*0480*/  IADD3 R2, P0, PT, R2, 0x20, RZ ;  /* 0x0000002002027810 */ /* 0x001fe40007f1e0ff */
[----:B------:R-:W-:Y:S02]  /*0490*/  LEA R14, R5, R14, 0x3 ;  /* 0x0000000e050e7211 */ /* 0x000fe400078e18ff */
[----:B------:R-:W-:Y:S01]  /*04a0*/  IADD3.X R3, PT, PT, RZ, R3, RZ, P0, !PT ;  /* 0x00000003ff037210 */ /* 0x000fe200007fe4ff */
[----:B--2---:R-:W-:-:S04]  /*04b0*/  FFMA R22, R21, R22, R12 ;  /* 0x0000001615167223 */ /* 0x004fc8000000000c */
[----:B---3--:R-:W-:-:S04]  /*04c0*/  FFMA R20, R19, R20, R22 ;  /* 0x0000001413147223 */ /* 0x008fc80000000016 */
[----:B----4-:R-:W-:-:S04]  /*04d0*/  FFMA R18, R17, R18, R20 ;  /* 0x0000001211127223 */ /* 0x010fc80000000014 */
[----:B-----5:R-:W-:-:S04]  /*04e0*/  FFMA R16, R15, R16, R18 ;  /* 0x000000100f107223 */ /* 0x020fc80000000012 */
[----:B------:R-:W-:-:S04]  /*04f0*/  FFMA R23, R23, R4, R16 ;  /* 0x0000000417177223 */ /* 0x000fc80000000010 */
[----:B------:R-:W-:-:S04]  /*0500*/  FFMA R24, R24, R7, R23 ;  /* 0x0000000718187223 */ /* 0x000fc80000000017 */
[----:B------:R-:W-:-:S04]  /*0510*/  FFMA R8, R25, R8, R24 ;  /* 0x0000000819087223 */ /* 0x000fc80000000018 */
[----:B------:R-:W-:Y:S01]  /*0520*/  FFMA R12, R27, R10, R8 ;  /* 0x0000000a1b0c7223 */ /* 0x000fe20000000008 */
[----:B------:R-:W-:Y:S06]  /*0530*/  BRA.U UP0, `(.L_x_1) ;  /* 0xfffffffd003c7547 */ /* 0x000fec000b83ffff */
.L_x_0:
[----:B------:R-:W-:-:S04]  /*0540*/  ULOP3.LUT UR6, UR20, 0x7, URZ, 0xc0, !UPT ;  /* 0x0000000714067892 */ /* 0x000fc8000f8ec0ff */
[----:B------:R-:W-:-:S09]  /*0550*/  UISETP.NE.AND UP0, UPT, UR6, URZ, UPT ;  /* 0x000000ff0600728c */ /* 0x000fd2000bf05270 */
[----:B------:R-:W-:Y:S05]  /*0560*/  BRA.U !UP0, `(.L_x_2) ;  /* 0x0000000508387547 */ /* 0x000fea000b800000 */
[----:B------:R-:W-:Y:S02]  /*0570*/  UISETP.GE.U32.AND UP0, UPT, UR6, 0x4, UPT ;  /* 0x000000040600788c */ /* 0x000fe4000bf06070 */
[----:B------:R-:W-:-:S04]  /*0580*/  ULOP3.LUT UR5, UR20, 0x3, URZ, 0xc0, !UPT ;  /* 0x0000000314057892 */ /* 0x000fc8000f8ec0ff */
[----:B------:R-:W-:-:S03]  /*0590*/  UISETP.NE.AND UP1, UPT, UR5, URZ, UPT ;  /* 0x000000ff0500728c */ /* 0x000fc6000bf25270 */
[----:B------:R-:W-:Y:S08]  /*05a0*/  BRA.U !UP0, `(.L_x_3) ;  /* 0x00000001087c7547 */ /* 0x000ff0000b800000 */
[----:B------:R-:W1:Y:S01]  /*05b0*/  LDC.64 R6, c[0x0][0x388] ;  /* 0x0000e200ff067b82 */ /* 0x000e620000000a00 */
[----:B------:R-:W2:Y:S01]  /*05c0*/  LDCU.64 UR6, c[0x0][0x380] ;  /* 0x00007000ff0677ac */ /* 0x000ea20008000a00 */
[----:B------:R-:W-:Y:S01]  /*05d0*/  IMAD.U32 R9, RZ, RZ, UR4 ;  /* 0x00000004ff097e24 */ /* 0x000fe2000f8e00ff */
[C---:B------:R-:W-:Y:S02]  /*05e0*/  IADD3 R3, PT, PT, R13.reuse, UR4, RZ ;  /* 0x000000040d037c10 */ /* 0x040fe4000fffe0ff */
[----:B------:R-:W-:Y:S01]  /*05f0*/  IADD3 R10, P0, PT, R13, UR4, RZ ;  /* 0x000000040d0a7c10 */ /* 0x000fe2000ff1e0ff */
[----:B------:R-:W-:Y:S01]  /*0600*/  IMAD R9, R9, UR20, R0 ;  /* 0x0000001409097c24 */ /* 0x000fe2000f8e0200 */
[----:B------:R-:W-:Y:S01]  /*0610*/  MOV R11, UR20 ;  /* 0x00000014000b7c02 */ /* 0x000fe20008000f00 */
[----:B------:R-:W3:Y:S01]  /*0620*/  LDC.64 R4, c[0x0][0x380] ;  /* 0x0000e000ff047b82 */ /* 0x000ee20000000a00 */
[----:B------:R-:W-:Y:S01]  /*0630*/  MOV R15, UR20 ;  /* 0x00000014000f7c02 */ /* 0x000fe20008000f00 */
[----:B-1----:R-:W-:Y:S01]  /*0640*/  IMAD.WIDE R6, R9, 0x4, R6 ;  /* 0x0000000409067825 */ /* 0x002fe200078e0206 */
[----:B------:R-:W-:-:S05]  /*0650*/  MOV R9, UR20 ;  /* 0x0000001400097c02 */ /* 0x000fca0008000f00 */
[----:B------:R-:W-:Y:S02]  /*0660*/  IMAD.WIDE R8, R9, 0x4, R6 ;  /* 0x0000000409087825 */ /* 0x000fe400078e0206 */
[----:B0-----:R-:W4:Y:S02]  /*0670*/  LDG.E R6, desc[UR18][R6.64] ;  /* 0x0000001206067981 */ /* 0x001f24000c1e1900 */
[----:B---3--:R-:W-:Y:S01]  /*0680*/  IMAD.WIDE.U32 R4, R3, 0x4, R4 ;  /* 0x0000000403047825 */ /* 0x008fe200078e0004 */
[----:B------:R-:W-:Y:S01]  /*0690*/  IADD3.X R3, PT, PT, RZ, RZ, RZ, P0, !PT ;  /* 0x000000ffff037210 */ /* 0x000fe200007fe4ff */
[----:B------:R-:W3:Y:S01]  /*06a0*/  LDG.E R17, desc[UR18][R8.64] ;  /* 0x0000001208117981 */ /* 0x000ee2000c1e1900 */
[----:B--2---:R-:W-:-:S03]  /*06b0*/  LEA R2, P0, R10, UR6, 0x2 ;  /* 0x000000060a027c11 */ /* 0x004fc6000f8010ff */
[----:B------:R-:W4:Y:S01]  /*06c0*/  LDG.E R5, desc[UR18][R4.64] ;  /* 0x0000001204057981 */ /* 0x000f22000c1e1900 */
[----:B------:R-:W-:Y:S01]  /*06d0*/  LEA.HI.X R3, R10, UR7, R3, 0x2, P0 ;  /* 0x000000070a037c11 */ /* 0x000fe200080f1403 */
[----:B------:R-:W-:-:S04]  /*06e0*/  IMAD.WIDE R10, R11, 0x4, R8 ;  /* 0x000000040b0a7825 */ /* 0x000fc800078e0208 */
[----:B------:R-:W3:Y:S01]  /*06f0*/  LDG.E R16, desc[UR18][R2.64+0x4] ;  /* 0x0000041202107981 */ /* 0x000ee2000c1e1900 */
[----:B------:R-:W-:-:S03]  /*0700*/  IMAD.WIDE R14, R15, 0x4, R10 ;  /* 0x000000040f0e7825 */ /* 0x000fc600078e020a */
[----:B------:R-:W2:Y:S04]  /*0710*/  LDG.E R19, desc[UR18][R10.64] ;  /* 0x000000120a137981 */ /* 0x000ea8000c1e1900 */
[----:B------:R-:W2:Y:S04]  /*0720*/  LDG.E R18, desc[UR18][R2.64+0x8] ;  /* 0x0000081202127981 */ /* 0x000ea8000c1e1900 */
[----:B------:R-:W5:Y:S04]  /*0730*/  LDG.E R20, desc[UR18][R2.64+0xc] ;  /* 0x00000c1202147981 */ /* 0x000f68000c1e1900 */
[----:B------:R-:W5:Y:S01]  /*0740*/  LDG.E R14, desc[UR18][R14.64] ;  /* 0x000000120e0e7981 */ /* 0x000f62000c1e1900 */
[----:B------:R-:W-:Y:S01]  /*0750*/  UIADD3 UR4, UPT, UPT, UR4, 0x4, URZ ;  /* 0x0000000404047890 */ /* 0x000fe2000fffe0ff */
[----:B----4-:R-:W-:-:S04]  /*0760*/  FFMA R5, R5, R6, R12 ;  /* 0x0000000605057223 */ /* 0x010fc8000000000c */
[----:B---3--:R-:W-:-:S04]  /*0770*/  FFMA R5, R16, R17, R5 ;  /* 0x0000001110057223 */ /* 0x008fc80000000005 */
[----:B--2---:R-:W-:-:S04]  /*0780*/  FFMA R5, R18, R19, R5 ;  /* 0x0000001312057223 */ /* 0x004fc80000000005 */
[----:B-----5:R-:W-:-:S07]  /*0790*/  FFMA R12, R20, R14, R5 ;  /* 0x0000000e140c7223 */ /* 0x020fce0000000005 */
.L_x_3:
[----:B------:R-:W-:Y:S05]  /*07a0*/  BRA.U !UP1, `(.L_x_2) ;  /* 0x0000000109a87547 */ /* 0x000fea000b800000 */
[----:B------:R-:W-:Y:S01]  /*07b0*/  UISETP.NE.AND UP0, UPT, UR5, 0x1, UPT ;  /* 0x000000010500788c */ /* 0x000fe2000bf05270 */
[----:B------:R-:W-:Y:S01]  /*07c0*/  MOV R7, UR4 ;  /* 0x0000000400077c02 */ /* 0x000fe20008000f00 */
[----:B------:R-:W-:Y:S02]  /*07d0*/  ULOP3.LUT UR5, UR20, 0x1, URZ, 0xc0, !UPT ;  /* 0x0000000114057892 */ /* 0x000fe4000f8ec0ff */
[----:B------:R-:W-:Y:S02]  /*07e0*/  MOV R15, UR20 ;  /* 0x00000014000f7c02 */ /* 0x000fe40008000f00 */
[----:B------:R-:W-:Y:S01]  /*07f0*/  UISETP.NE.U32.AND UP1, UPT, UR5, 0x1, UPT ;  /* 0x000000010500788c */ /* 0x000fe2000bf25070 */
[----:B------:R-:W-:-:S04]  /*0800*/  PLOP3.LUT P1, PT, PT, PT, UP0, 0x80, 0x8 ;  /* 0x000000000008781c */ /* 0x000fc80003f2f008 */
[----:B------:R-:W1:Y:S01]  /*0810*/  @UP0 LDCU.128 UR8, c[0x0][0x380] ;  /* 0x00007000ff0807ac */ /* 0x000e620008000c00 */
[----:B------:R-:W-:Y:S01]  /*0820*/  PLOP3.LUT P0, PT, PT, PT, UP1, 0x80, 0x8 ;  /* 0x000000000008781c */ /* 0x000fe20003f0f018 */
[----:B------:R-:W2:Y:S04]  /*0830*/  @UP0 LDCU.64 UR6, c[0x0][0x380] ;  /* 0x00007000ff0607ac */ /* 0x000ea80008000a00 */
[----:B------:R-:W3:Y:S03]  /*0840*/  @!UP1 LDCU.128 UR12, c[0x0][0x380] ;  /* 0x00007000ff0c97ac */ /* 0x000ee60008000c00 */
[C---:B------:R-:W-:Y:S02]  /*0850*/  @P1 IADD3 R3, PT, PT, R13.reuse, UR4, RZ ;  /* 0x000000040d031c10 */ /* 0x040fe4000fffe0ff */
[----:B------:R-:W-:Y:S01]  /*0860*/  @P1 IADD3 R6, P2, PT, R13, UR4, RZ ;  /* 0x000000040d061c10 */ /* 0x000fe2000ff5e0ff */
[----:B------:R-:W-:Y:S01]  /*0870*/  @UP0 UIADD3 UR4, UPT, UPT, UR4, 0x2, URZ ;  /* 0x0000000204040890 */ /* 0x000fe2000fffe0ff */
[----:B-1----:R-:W-:Y:S01]  /*0880*/  MOV R11, UR9 ;  /* 0x00000009000b7c02 */ /* 0x002fe20008000f00 */
[----:B------:R-:W-:Y:S01]  /*0890*/  IMAD.U32 R10, RZ, RZ, UR8 ;  /* 0x00000008ff0a7e24 */ /* 0x000fe2000f8e00ff */
[----:B------:R-:W-:-:S02]  /*08a0*/  MOV R4, UR10 ;  /* 0x0000000a00047c02 */ /* 0x000fc40008000f00 */
[----:B------:R-:W-:Y:S01]  /*08b0*/  MOV R5, UR11 ;  /* 0x0000000b00057c02 */ /* 0x000fe20008000f00 */
[----:B------:R-:W-:-:S04]  /*08c0*/  @P1 IMAD.WIDE.U32 R10, R3, 0x4, R10 ;  /* 0x00000004030a1825 */ /* 0x000fc800078e000a */
[----:B------:R-:W-:Y:S01]  /*08d0*/  @P1 IMAD R3, R7, UR20, R0 ;  /* 0x0000001407031c24 */ /* 0x000fe2000f8e0200 */
[----:B------:R-:W-:Y:S01]  /*08e0*/  @P1 IADD3.X R7, PT, PT, RZ, RZ, RZ, P2, !PT ;  /* 0x000000ffff071210 */ /* 0x000fe200017fe4ff */
[----:B------:R-:W-:Y:S01]  /*08f0*/  IMAD.U32 R19, RZ, RZ, UR4 ;  /* 0x00000004ff137e24 */ /* 0x000fe2000f8e00ff */
[C---:B--2---:R-:W-:Y:S01]  /*0900*/  @P1 LEA R2, P2, R6.reuse, UR6, 0x2 ;  /* 0x0000000606021c11 */ /* 0x044fe2000f8410ff */
[----:B------:R-:W-:Y:S01]  /*0910*/  @P1 IMAD.WIDE R4, R3, 0x4, R4 ;  /* 0x0000000403041825 */ /* 0x000fe200078e0204 */
[----:B------:R-:W-:Y:S01]  /*0920*/  @!P0 IADD3 R17, PT, PT, R13, UR4, RZ ;  /* 0x000000040d118c10 */ /* 0x000fe2000fffe0ff */
[----:B0-----:R-:W2:Y:S01]  /*0930*/  @P1 LDG.E R11, desc[UR18][R10.64] ;  /* 0x000000120a0b1981 */ /* 0x001ea2000c1e1900 */
[----:B------:R-:W-:Y:S01]  /*0940*/  @P1 LEA.HI.X R3, R6, UR7, R7, 0x2, P2 ;  /* 0x0000000706031c11 */ /* 0x000fe200090f1407 */
[----:B------:R-:W-:Y:S01]  /*0950*/  @!P0 IMAD R19, R19, UR20, R0 ;  /* 0x0000001413138c24 */ /* 0x000fe2000f8e0200 */
[----:B---3--:R-:W-:Y:S01]  /*0960*/  MOV R6, UR12 ;  /* 0x0000000c00067c02 */ /* 0x008fe20008000f00 */
[----:B------:R-:W-:Y:S01]  /*0970*/  @P1 IMAD.WIDE R14, R15, 0x4, R4 ;  /* 0x000000040f0e1825 */ /* 0x000fe200078e0204 */
[----:B------:R-:W-:Y:S01]  /*0980*/  MOV R7, UR13 ;  /* 0x0000000d00077c02 */ /* 0x000fe20008000f00 */
[----:B------:R-:W2:Y:S01]  /*0990*/  @P1 LDG.E R4, desc[UR18][R4.64] ;  /* 0x0000001204041981 */ /* 0x000ea2000c1e1900 */
[----:B------:R-:W-:-:S02]  /*09a0*/  MOV R8, UR14 ;  /* 0x0000000e00087c02 */ /* 0x000fc40008000f00 */
[----:B------:R-:W-:Y:S01]  /*09b0*/  MOV R9, UR15 ;  /* 0x0000000f00097c02 */ /* 0x000fe20008000f00 */
[----:B------:R-:W-:Y:S01]  /*09c0*/  @!P0 IMAD.WIDE.U32 R6, R17, 0x4, R6 ;  /* 0x0000000411068825 */ /* 0x000fe200078e0006 */
[----:B------:R-:W3:Y:S03]  /*09d0*/  @P1 LDG.E R14, desc[UR18][R14.64] ;  /* 0x000000120e0e1981 */ /* 0x000ee6000c1e1900 */
[----:B------:R-:W-:Y:S01]  /*09e0*/  @!P0 IMAD.WIDE R8, R19, 0x4, R8 ;  /* 0x0000000413088825 */ /* 0x000fe200078e0208 */
[----:B------:R-:W3:Y:S04]  /*09f0*/  @P1 LDG.E R2, desc[UR18][R2.64+0x4] ;  /* 0x0000041202021981 */ /* 0x000ee8000c1e1900 */
[----:B------:R-:W4:Y:S04]  /*0a00*/  @!P0 LDG.E R7, desc[UR18][R6.64] ;  /* 0x0000001206078981 */ /* 0x000f28000c1e1900 */
[----:B------:R-:W4:Y:S01]  /*0a10*/  @!P0 LDG.E R8, desc[UR18][R8.64] ;  /* 0x0000001208088981 */ /* 0x000f22000c1e1900 */
[----:B--2---:R-:W-:-:S04]  /*0a20*/  @P1 FFMA R11, R11, R4, R12 ;  /* 0x000000040b0b1223 */ /* 0x004fc8000000000c */
[----:B---3--:R-:W-:-:S04]  /*0a30*/  @P1 FFMA R12, R2, R14, R11 ;  /* 0x0000000e020c1223 */ /* 0x008fc8000000000b */
[----:B----4-:R-:W-:-:S07]  /*0a40*/  @!P0 FFMA R12, R7, R8, R12 ;  /* 0x00000008070c8223 */ /* 0x010fce000000000c */
.L_x_2:
[----:B------:R-:W1:Y:S01]  /*0a50*/  LDC.64 R2, c[0x0][0x390] ;  /* 0x0000e400ff027b82 */ /* 0x000e620000000a00 */
[----:B------:R-:W-:-:S05]  /*0a60*/  IADD3 R13, PT, PT, R0, R13, RZ ;  /* 0x0000000d000d7210 */ /* 0x000fca0007ffe0ff */
[----:B-1----:R-:W-:-:S05]  /*0a70*/  IMAD.WIDE R2, R13, 0x4, R2 ;  /* 0x000000040d027825 */ /* 0x002fca00078e0202 */
[----:B0-----:R-:W-:Y:S01]  /*0a80*/  STG.E desc[UR18][R2.64], R12 ;  /* 0x0000000c02007986 */ /* 0x001fe2000c101912 */
[----:B------:R-:W-:Y:S05]  /*0a90*/  EXIT ;  /* 0x000000000000794d */ /* 0x000fea0003800000 */
.L_x_4:
[----:B------:R-:W-:-:S00]  /*0aa0*/  BRA `(.L_x_4) ;  /* 0xfffffffc00fc7947 */ /* 0x000fc0000383ffff */
[----:B------:R-:W-:-:S00]  /*0ab0*/  NOP ;  /* 0x0000000000007918 */ /* 0x000fc00000000000 */
        /* <DEDUP_REMOVED lines=12> */
.L_x_5:


//--------------------- .nv.shared.reserved.0     --------------------------
	.section	.nv.shared.reserved.0,"aw",@nobits
	.weak		__nv_reservedSMEM_offset_0_alias
	.size		__nv_reservedSMEM_offset_0_alias, 0, 64
	.other		__nv_reservedSMEM_offset_0_alias,@"STO_CUDA_RESERVED_SHARED STV_DEFAULT"
__nv_reservedSMEM_offset_0_alias:
	.zero		0
	.zero		64


//--------------------- .nv.constant0._Z15sgemm_coalescedPKfS0_Pfi --------------------------
	.section	.nv.constant0._Z15sgemm_coalescedPKfS0_Pfi,"a",@progbits
	.sectionflags	@""
	.align	4
.nv.constant0._Z15sgemm_coalescedPKfS0_Pfi:
	.zero		924


//--------------------- SYMBOLS --------------------------

	.type		.nv.reservedSmem.offset0,@object
	.size		.nv.reservedSmem.offset0,0x4
